	.headerflags	@"EF_CUDA_TEXMODE_UNIFIED EF_CUDA_64BIT_ADDRESS EF_CUDA_ACCELERATORS EF_CUDA_SM90 EF_CUDA_VIRTUAL_SM(EF_CUDA_SM90)"
	.elftype	@"ET_EXEC"


//--------------------- .nv.info                  --------------------------
	.section	.nv.info,"",@"SHT_CUDA_INFO"
	.align	4


	//----- nvinfo : EIATTR_REGCOUNT
	.align		4
        /*0000*/ 	.byte	0x04, 0x2f
        /*0002*/ 	.short	(.L_3 - .L_2)
	.align		4
.L_2:
        /*0004*/ 	.word	index@(triton_poi_fused__native_batch_norm_legit_no_training_add_relu_16)
        /*0008*/ 	.word	0x00000028


	//----- nvinfo : EIATTR_MIN_STACK_SIZE
	.align		4
.L_3:
        /*000c*/ 	.byte	0x04, 0x12
        /*000e*/ 	.short	(.L_5 - .L_4)
	.align		4
.L_4:
        /*0010*/ 	.word	index@(triton_poi_fused__native_batch_norm_legit_no_training_add_relu_16)
        /*0014*/ 	.word	0x00000000


	//----- nvinfo : EIATTR_FRAME_SIZE
	.align		4
.L_5:
        /*0018*/ 	.byte	0x04, 0x11
        /*001a*/ 	.short	(.L_7 - .L_6)
	.align		4
.L_6:
        /*001c*/ 	.word	index@(triton_poi_fused__native_batch_norm_legit_no_training_add_relu_16)
        /*0020*/ 	.word	0x00000000


	//----- nvinfo : EIATTR_MIN_STACK_SIZE
	.align		4
.L_7:
        /*0024*/ 	.byte	0x04, 0x12
        /*0026*/ 	.short	(.L_9 - .L_8)
	.align		4
.L_8:
        /*0028*/ 	.word	index@(triton_poi_fused__native_batch_norm_legit_no_training_add_relu_16)
        /*002c*/ 	.word	0x00000000
.L_9:


//--------------------- .nv.info.triton_poi_fused__native_batch_norm_legit_no_training_add_relu_16 --------------------------
	.section	.nv.info.triton_poi_fused__native_batch_norm_legit_no_training_add_relu_16,"",@"SHT_CUDA_INFO"
	.sectionflags	@""
	.align	4


	//----- nvinfo : EIATTR_CUDA_API_VERSION
	.align		4
        /*0000*/ 	.byte	0x04, 0x37
        /*0002*/ 	.short	(.L_11 - .L_10)
.L_10:
        /*0004*/ 	.word	0x0000007c


	//----- nvinfo : EIATTR_KPARAM_INFO
	.align		4
.L_11:
        /*0008*/ 	.byte	0x04, 0x17
        /*000a*/ 	.short	(.L_13 - .L_12)
.L_12:
        /*000c*/ 	.word	0x00000000
        /*0010*/ 	.short	0x0008
        /*0012*/ 	.short	0x003c
        /*0014*/ 	.byte	0x00, 0xf0, 0x11, 0x00


	//----- nvinfo : EIATTR_KPARAM_INFO
	.align		4
.L_13:
        /*0018*/ 	.byte	0x04, 0x17
        /*001a*/ 	.short	(.L_15 - .L_14)
.L_14:
        /*001c*/ 	.word	0x00000000
        /*0020*/ 	.short	0x0007
        /*0022*/ 	.short	0x0038
        /*0024*/ 	.byte	0x00, 0xf0, 0x11, 0x00


	//----- nvinfo : EIATTR_KPARAM_INFO
	.align		4
.L_15:
        /*0028*/ 	.byte	0x04, 0x17
        /*002a*/ 	.short	(.L_17 - .L_16)
.L_16:
        /*002c*/ 	.word	0x00000000
        /*0030*/ 	.short	0x0006
        /*0032*/ 	.short	0x0030
        /*0034*/ 	.byte	0x00, 0xf4, 0x21, 0x00


	//----- nvinfo : EIATTR_KPARAM_INFO
	.align		4
.L_17:
        /*0038*/ 	.byte	0x04, 0x17
        /*003a*/ 	.short	(.L_19 - .L_18)
.L_18:
        /*003c*/ 	.word	0x00000000
        /*0040*/ 	.short	0x0005
        /*0042*/ 	.short	0x0028
        /*0044*/ 	.byte	0x00, 0xf4, 0x21, 0x00


	//----- nvinfo : EIATTR_KPARAM_INFO
	.align		4
.L_19:
        /*0048*/ 	.byte	0x04, 0x17
        /*004a*/ 	.short	(.L_21 - .L_20)
.L_20:
        /*004c*/ 	.word	0x00000000
        /*0050*/ 	.short	0x0004
        /*0052*/ 	.short	0x0020
        /*0054*/ 	.byte	0x00, 0xf4, 0x21, 0x00


	//----- nvinfo : EIATTR_KPARAM_INFO
	.align		4
.L_21:
        /*0058*/ 	.byte	0x04, 0x17
        /*005a*/ 	.short	(.L_23 - .L_22)
.L_22:
        /*005c*/ 	.word	0x00000000
        /*0060*/ 	.short	0x0003
        /*0062*/ 	.short	0x0018
        /*0064*/ 	.byte	0x00, 0xf4, 0x21, 0x00


	//----- nvinfo : EIATTR_KPARAM_INFO
	.align		4
.L_23:
        /*0068*/ 	.byte	0x04, 0x17
        /*006a*/ 	.short	(.L_25 - .L_24)
.L_24:
        /*006c*/ 	.word	0x00000000
        /*0070*/ 	.short	0x0002
        /*0072*/ 	.short	0x0010
        /*0074*/ 	.byte	0x00, 0xf4, 0x21, 0x00


	//----- nvinfo : EIATTR_KPARAM_INFO
	.align		4
.L_25:
        /*0078*/ 	.byte	0x04, 0x17
        /*007a*/ 	.short	(.L_27 - .L_26)
.L_26:
        /*007c*/ 	.word	0x00000000
        /*0080*/ 	.short	0x0001
        /*0082*/ 	.short	0x0008
        /*0084*/ 	.byte	0x00, 0xf4, 0x21, 0x00


	//----- nvinfo : EIATTR_KPARAM_INFO
	.align		4
.L_27:
        /*0088*/ 	.byte	0x04, 0x17
        /*008a*/ 	.short	(.L_29 - .L_28)
.L_28:
        /*008c*/ 	.word	0x00000000
        /*0090*/ 	.short	0x0000
        /*0092*/ 	.short	0x0000
        /*0094*/ 	.byte	0x00, 0xf4, 0x21, 0x00


	//----- nvinfo : EIATTR_SPARSE_MMA_MASK
	.align		4
.L_29:
        /*0098*/ 	.byte	0x03, 0x50
        /*009a*/ 	.short	0x0000


	//----- nvinfo : EIATTR_MAXREG_COUNT
	.align		4
        /*009c*/ 	.byte	0x03, 0x1b
        /*009e*/ 	.short	0x00ff


	//----- nvinfo : EIATTR_EXIT_INSTR_OFFSETS
	.align		4
        /*00a0*/ 	.byte	0x04, 0x1c
        /*00a2*/ 	.short	(.L_31 - .L_30)


	//   ....[0]....
.L_30:
        /*00a4*/ 	.word	0x00001310


	//   ....[1]....
        /*00a8*/ 	.word	0x00001360


	//----- nvinfo : EIATTR_REQNTID
	.align		4
.L_31:
        /*00ac*/ 	.byte	0x04, 0x10
        /*00ae*/ 	.short	(.L_33 - .L_32)
.L_32:
        /*00b0*/ 	.word	0x00000100
        /*00b4*/ 	.word	0x00000001
        /*00b8*/ 	.word	0x00000001


	//----- nvinfo : EIATTR_CBANK_PARAM_SIZE
	.align		4
.L_33:
        /*00bc*/ 	.byte	0x03, 0x19
        /*00be*/ 	.short	0x0040


	//----- nvinfo : EIATTR_PARAM_CBANK
	.align		4
        /*00c0*/ 	.byte	0x04, 0x0a
        /*00c2*/ 	.short	(.L_35 - .L_34)
	.align		4
.L_34:
        /*00c4*/ 	.word	index@(.nv.constant0.triton_poi_fused__native_batch_norm_legit_no_training_add_relu_16)
        /*00c8*/ 	.short	0x0210
        /*00ca*/ 	.short	0x0040


	//----- nvinfo : EIATTR_SW_WAR
	.align		4
.L_35:
        /*00cc*/ 	.byte	0x04, 0x36
        /*00ce*/ 	.short	(.L_37 - .L_36)
.L_36:
        /*00d0*/ 	.word	0x00000008
.L_37:


//--------------------- .nv.callgraph             --------------------------
	.section	.nv.callgraph,"",@"SHT_CUDA_CALLGRAPH"
	.align	4
	.sectionentsize	8
	.align		4
        /*0000*/ 	.word	0x00000000
	.align		4
        /*0004*/ 	.word	0xffffffff
	.align		4
        /*0008*/ 	.word	0x00000000
	.align		4
        /*000c*/ 	.word	0xfffffffe
	.align		4
        /*0010*/ 	.word	0x00000000
	.align		4
        /*0014*/ 	.word	0xfffffffd
	.align		4
        /*0018*/ 	.word	0x00000000
	.align		4
        /*001c*/ 	.word	0xfffffffc


//--------------------- .nv.constant4             --------------------------
	.section	.nv.constant4,"a",@progbits
	.align	8
	.align		8
.nv.constant4:
        /*0000*/ 	.dword	_$_str
	.align		8
        /*0008*/ 	.dword	_$_str_$_2


//--------------------- .text.triton_poi_fused__native_batch_norm_legit_no_training_add_relu_16 --------------------------
	.section	.text.triton_poi_fused__native_batch_norm_legit_no_training_add_relu_16,"ax",@progbits
	.sectionflags	@"SHF_BARRIERS=1"
	.align	128
        .global         triton_poi_fused__native_batch_norm_legit_no_training_add_relu_16
        .type           triton_poi_fused__native_batch_norm_legit_no_training_add_relu_16,@function
        .size           triton_poi_fused__native_batch_norm_legit_no_training_add_relu_16,(.L_x_1 - triton_poi_fused__native_batch_norm_legit_no_training_add_relu_16)
        .other          triton_poi_fused__native_batch_norm_legit_no_training_add_relu_16,@"STO_CUDA_ENTRY STV_DEFAULT"
triton_poi_fused__native_batch_norm_legit_no_training_add_relu_16:
.text.triton_poi_fused__native_batch_norm_legit_no_training_add_relu_16:
[----:B------:R-:W0:Y:S01]  /*0000*/  LDC R1, c[0x0][0x28] ;  /* 0x00000a00ff017b82 */ /* 0x000e220000000800 */
[----:B------:R-:W1:Y:S07]  /*0010*/  S2R R36, SR_CTAID.X ;  /* 0x0000000000247919 */ /* 0x000e6e0000002500 */
[----:B------:R-:W2:Y:S01]  /*0020*/  LDC.64 R8, c[0x0][0x220] ;  /* 0x00008800ff087b82 */ /* 0x000ea20000000a00 */
[----:B------:R-:W-:Y:S02]  /*0030*/  CS2R R4, SRZ ;  /* 0x0000000000047805 */ /* 0x000fe4000001ff00 */
[----:B------:R-:W-:Y:S01]  /*0040*/  CS2R R6, SRZ ;  /* 0x0000000000067805 */ /* 0x000fe2000001ff00 */
[----:B------:R-:W3:Y:S01]  /*0050*/  S2R R11, SR_TID.X ;  /* 0x00000000000b7919 */ /* 0x000ee20000002100 */
[----:B------:R-:W-:Y:S01]  /*0060*/  ULDC.64 UR6, c[0x0][0x208] ;  /* 0x0000820000067ab9 */ /* 0x000fe20000000a00 */
[----:B------:R-:W4:Y:S01]  /*0070*/  S2R R35, SR_CTAID.Y ;  /* 0x0000000000237919 */ /* 0x000f220000002600 */
[----:B------:R-:W-:Y:S01]  /*0080*/  IMAD.MOV.U32 R3, RZ, RZ, 0x3e800000 ;  /* 0x3e800000ff037424 */ /* 0x000fe200078e00ff */
[----:B------:R-:W5:Y:S08]  /*0090*/  LDC.64 R20, c[0x0][0x210] ;  /* 0x00008400ff147b82 */ /* 0x000f700000000a00 */
[----:B------:R-:W5:Y:S01]  /*00a0*/  LDC.64 R28, c[0x0][0x218] ;  /* 0x00008600ff1c7b82 */ /* 0x000f620000000a00 */
[----:B-1----:R-:W-:-:S02]  /*00b0*/  IMAD.SHL.U32 R36, R36, 0x40, RZ ;  /* 0x0000004024247824 */ /* 0x002fc400078e00ff */
[----:B---3--:R-:W-:-:S05]  /*00c0*/  IMAD.SHL.U32 R37, R11, 0x4, RZ ;  /* 0x000000040b257824 */ /* 0x008fca00078e00ff */
[----:B------:R-:W-:-:S04]  /*00d0*/  LOP3.LUT R2, R36, 0x3c, R37, 0xf8, !PT ;  /* 0x0000003c24027812 */ /* 0x000fc800078ef825 */
[C---:B------:R-:W-:Y:S01]  /*00e0*/  ISETP.GE.AND P3, PT, R2.reuse, 0x100, PT ;  /* 0x000001000200780c */ /* 0x040fe20003f66270 */
[----:B--2---:R-:W-:-:S12]  /*00f0*/  IMAD.WIDE R8, R2, 0x4, R8 ;  /* 0x0000000402087825 */ /* 0x004fd800078e0208 */
[----:B------:R1:W2:Y:S01]  /*0100*/  @!P3 LDG.E.EL.128 R4, desc[UR6][R8.64] ;  /* 0x000000060804b981 */ /* 0x0002a2000c2e1d00 */
[----:B------:R-:W-:Y:S01]  /*0110*/  SHF.R.U32.HI R34, RZ, 0x4, R11 ;  /* 0x00000004ff227819 */ /* 0x000fe2000001160b */
[----:B----4-:R-:W-:Y:S01]  /*0120*/  IMAD.SHL.U32 R35, R35, 0x40, RZ ;  /* 0x0000004023237824 */ /* 0x010fe200078e00ff */
[----:B------:R-:W-:Y:S02]  /*0130*/  CS2R R12, SRZ ;  /* 0x00000000000c7805 */ /* 0x000fe4000001ff00 */
[----:B------:R-:W-:Y:S02]  /*0140*/  CS2R R14, SRZ ;  /* 0x00000000000e7805 */ /* 0x000fe4000001ff00 */
[----:B------:R-:W-:-:S04]  /*0150*/  SGXT.U32 R34, R34, 0x4 ;  /* 0x000000042222781a */ /* 0x000fc80000000000 */
[----:B------:R-:W-:Y:S02]  /*0160*/  LOP3.LUT R23, R35, R34, RZ, 0xfc, !PT ;  /* 0x0000002223177212 */ /* 0x000fe400078efcff */
[----:B-1----:R-:W-:Y:S02]  /*0170*/  LOP3.LUT R9, R35, 0x10, R34, 0xfe, !PT ;  /* 0x0000001023097812 */ /* 0x002fe400078efe22 */
[C---:B------:R-:W-:Y:S01]  /*0180*/  ISETP.LT.AND P2, PT, R23.reuse, 0x40, !P3 ;  /* 0x000000401700780c */ /* 0x040fe20005f41270 */
[----:B------:R-:W-:Y:S01]  /*0190*/  IMAD R23, R23, 0x100, R2 ;  /* 0x0000010017177824 */ /* 0x000fe200078e0202 */
[----:B------:R-:W-:Y:S02]  /*01a0*/  LOP3.LUT R19, R35, 0x20, R34, 0xfe, !PT ;  /* 0x0000002023137812 */ /* 0x000fe400078efe22 */
[C---:B------:R-:W-:Y:S02]  /*01b0*/  ISETP.LT.AND P1, PT, R9.reuse, 0x40, !P3 ;  /* 0x000000400900780c */ /* 0x040fe40005f21270 */
[----:B------:R-:W-:Y:S01]  /*01c0*/  LEA R22, R9, R2, 0x8 ;  /* 0x0000000209167211 */ /* 0x000fe200078e40ff */
[----:B-----5:R-:W-:-:S04]  /*01d0*/  IMAD.WIDE R8, R23, 0x4, R20 ;  /* 0x0000000417087825 */ /* 0x020fc800078e0214 */
[----:B------:R-:W-:Y:S02]  /*01e0*/  IMAD R26, R19, 0x100, R2 ;  /* 0x00000100131a7824 */ /* 0x000fe400078e0202 */
[----:B0-----:R-:W-:-:S04]  /*01f0*/  IMAD.WIDE R28, R2, 0x4, R28 ;  /* 0x00000004021c7825 */ /* 0x001fc800078e021c */
[----:B--2---:R-:W-:Y:S01]  /*0200*/  FADD R10, R4, 9.9999997473787516356e-06 ;  /* 0x3727c5ac040a7421 */ /* 0x004fe20000000000 */
[----:B------:R-:W-:Y:S01]  /*0210*/  FADD R0, R5, 9.9999997473787516356e-06 ;  /* 0x3727c5ac05007421 */ /* 0x000fe20000000000 */
[----:B------:R-:W-:Y:S01]  /*0220*/  FADD R27, R6, 9.9999997473787516356e-06 ;  /* 0x3727c5ac061b7421 */ /* 0x000fe20000000000 */
[----:B------:R-:W-:Y:S01]  /*0230*/  FADD R30, R7, 9.9999997473787516356e-06 ;  /* 0x3727c5ac071e7421 */ /* 0x000fe20000000000 */
[----:B------:R-:W-:Y:S02]  /*0240*/  CS2R R4, SRZ ;  /* 0x0000000000047805 */ /* 0x000fe4000001ff00 */
[----:B------:R-:W-:Y:S01]  /*0250*/  CS2R R6, SRZ ;  /* 0x0000000000067805 */ /* 0x000fe2000001ff00 */
[----:B------:R-:W0:Y:S05]  /*0260*/  MUFU.SQRT R10, R10 ;  /* 0x0000000a000a7308 */ /* 0x000e2a0000002000 */
[----:B------:R1:W2:Y:S03]  /*0270*/  @P2 LDG.E.EL.128 R4, desc[UR6][R8.64] ;  /* 0x0000000608042981 */ /* 0x0002a6000c2e1d00 */
[----:B------:R-:W3:Y:S01]  /*0280*/  MUFU.SQRT R0, R0 ;  /* 0x0000000000007308 */ /* 0x000ee20000002000 */
[----:B0-----:R-:W-:-:S07]  /*0290*/  FSETP.GT.AND P0, PT, R10, 8.50705917302346158658e+37, PT ;  /* 0x7e8000000a00780b */ /* 0x001fce0003f04000 */
[----:B------:R-:W0:Y:S01]  /*02a0*/  MUFU.SQRT R27, R27 ;  /* 0x0000001b001b7308 */ /* 0x000e220000002000 */
[----:B------:R-:W-:Y:S02]  /*02b0*/  FSETP.GEU.AND P6, PT, R10, 1.175494350822287508e-38, PT ;  /* 0x008000000a00780b */ /* 0x000fe40003fce000 */
[----:B------:R-:W-:Y:S02]  /*02c0*/  FSEL R16, R3, 1, P0 ;  /* 0x3f80000003107808 */ /* 0x000fe40000000000 */
[----:B---3--:R-:W-:-:S03]  /*02d0*/  FSETP.GT.AND P5, PT, R0, 8.50705917302346158658e+37, PT ;  /* 0x7e8000000000780b */ /* 0x008fc60003fa4000 */
[----:B------:R-:W3:Y:S01]  /*02e0*/  MUFU.SQRT R30, R30 ;  /* 0x0000001e001e7308 */ /* 0x000ee20000002000 */
[----:B------:R-:W-:Y:S01]  /*02f0*/  FSETP.GEU.AND P4, PT, R0, 1.175494350822287508e-38, PT ;  /* 0x008000000000780b */ /* 0x000fe20003f8e000 */
[----:B------:R-:W-:-:S04]  /*0300*/  @P0 FMUL R10, R10, 0.25 ;  /* 0x3e8000000a0a0820 */ /* 0x000fc80000400000 */
[----:B------:R-:W-:Y:S01]  /*0310*/  @!P6 FMUL R16, R16, 16777216 ;  /* 0x4b8000001010e820 */ /* 0x000fe20000400000 */
[----:B------:R-:W-:Y:S01]  /*0320*/  @!P6 FMUL R10, R10, 16777216 ;  /* 0x4b8000000a0ae820 */ /* 0x000fe20000400000 */
[----:B0-----:R-:W-:Y:S02]  /*0330*/  FSETP.GT.AND P6, PT, R27, 8.50705917302346158658e+37, PT ;  /* 0x7e8000001b00780b */ /* 0x001fe40003fc4000 */
[----:B------:R-:W-:Y:S01]  /*0340*/  FSEL R31, R3, 1, P5 ;  /* 0x3f800000031f7808 */ /* 0x000fe20002800000 */
[----:B------:R-:W-:Y:S01]  /*0350*/  @P5 FMUL R0, R0, 0.25 ;  /* 0x3e80000000005820 */ /* 0x000fe20000400000 */
[----:B------:R0:W4:Y:S01]  /*0360*/  MUFU.RCP R25, R10 ;  /* 0x0000000a00197308 */ /* 0x0001220000001000 */
[----:B---3--:R-:W-:Y:S02]  /*0370*/  FSETP.GT.AND P5, PT, R30, 8.50705917302346158658e+37, PT ;  /* 0x7e8000001e00780b */ /* 0x008fe40003fa4000 */
[----:B------:R-:W-:Y:S01]  /*0380*/  @!P4 FMUL R0, R0, 16777216 ;  /* 0x4b8000000000c820 */ /* 0x000fe20000400000 */
[----:B------:R-:W-:Y:S01]  /*0390*/  @!P4 FMUL R31, R31, 16777216 ;  /* 0x4b8000001f1fc820 */ /* 0x000fe20000400000 */
[----:B------:R-:W-:-:S02]  /*03a0*/  FSETP.GEU.AND P4, PT, R27, 1.175494350822287508e-38, PT ;  /* 0x008000001b00780b */ /* 0x000fc40003f8e000 */
[----:B------:R-:W-:Y:S02]  /*03b0*/  FSEL R24, R3, 1, P6 ;  /* 0x3f80000003187808 */ /* 0x000fe40003000000 */
[----:B------:R-:W-:Y:S01]  /*03c0*/  @P6 FMUL R27, R27, 0.25 ;  /* 0x3e8000001b1b6820 */ /* 0x000fe20000400000 */
[----:B------:R-:W-:Y:S01]  /*03d0*/  FSETP.GEU.AND P6, PT, R30, 1.175494350822287508e-38, PT ;  /* 0x008000001e00780b */ /* 0x000fe20003fce000 */
[----:B------:R-:W3:Y:S01]  /*03e0*/  MUFU.RCP R0, R0 ;  /* 0x0000000000007308 */ /* 0x000ee20000001000 */
[----:B------:R-:W-:Y:S01]  /*03f0*/  ISETP.LT.AND P0, PT, R19, 0x40, !P3 ;  /* 0x000000401300780c */ /* 0x000fe20005f01270 */
[----:B0-----:R-:W-:-:S04]  /*0400*/  IMAD.WIDE R10, R22, 0x4, R20 ;  /* 0x00000004160a7825 */ /* 0x001fc800078e0214 */
[----:B------:R-:W-:Y:S01]  /*0410*/  @P5 FMUL R30, R30, 0.25 ;  /* 0x3e8000001e1e5820 */ /* 0x000fe20000400000 */
[----:B----4-:R-:W-:Y:S01]  /*0420*/  FMUL R25, R25, R16 ;  /* 0x0000001019197220 */ /* 0x010fe20000400000 */
[----:B------:R-:W-:Y:S01]  /*0430*/  CS2R R18, SRZ ;  /* 0x0000000000127805 */ /* 0x000fe2000001ff00 */
[----:B-1----:R-:W-:Y:S01]  /*0440*/  IMAD.WIDE R8, R26, 0x4, R20 ;  /* 0x000000041a087825 */ /* 0x002fe200078e0214 */
[----:B------:R0:W4:Y:S03]  /*0450*/  @P1 LDG.E.EL.128 R12, desc[UR6][R10.64] ;  /* 0x000000060a0c1981 */ /* 0x000126000c2e1d00 */
[----:B------:R-:W-:Y:S01]  /*0460*/  @!P6 FMUL R30, R30, 16777216 ;  /* 0x4b8000001e1ee820 */ /* 0x000fe20000400000 */
[----:B------:R-:W-:Y:S01]  /*0470*/  CS2R R16, SRZ ;  /* 0x0000000000107805 */ /* 0x000fe2000001ff00 */
[----:B---3--:R-:W-:-:S04]  /*0480*/  FMUL R0, R0, R31 ;  /* 0x0000001f00007220 */ /* 0x008fc80000400000 */
[----:B------:R-:W1:Y:S01]  /*0490*/  MUFU.RCP R30, R30 ;  /* 0x0000001e001e7308 */ /* 0x000e620000001000 */
[----:B------:R-:W-:Y:S01]  /*04a0*/  FSEL R31, R3, 1, P5 ;  /* 0x3f800000031f7808 */ /* 0x000fe20002800000 */
[----:B------:R3:W5:Y:S01]  /*04b0*/  @P0 LDG.E.EL.128 R16, desc[UR6][R8.64] ;  /* 0x0000000608100981 */ /* 0x000762000c2e1d00 */
[----:B------:R-:W-:Y:S01]  /*04c0*/  LOP3.LUT R3, R35, 0x30, R34, 0xfe, !PT ;  /* 0x0000003023037812 */ /* 0x000fe200078efe22 */
[----:B------:R-:W-:Y:S01]  /*04d0*/  @!P4 FMUL R27, R27, 16777216 ;  /* 0x4b8000001b1bc820 */ /* 0x000fe20000400000 */
[----:B------:R-:W-:Y:S01]  /*04e0*/  @!P4 FMUL R24, R24, 16777216 ;  /* 0x4b8000001818c820 */ /* 0x000fe20000400000 */
[----:B0-----:R-:W-:Y:S02]  /*04f0*/  CS2R R10, SRZ ;  /* 0x00000000000a7805 */ /* 0x001fe4000001ff00 */
[----:B------:R-:W-:Y:S01]  /*0500*/  ISETP.LT.AND P4, PT, R3, 0x40, !P3 ;  /* 0x000000400300780c */ /* 0x000fe20005f81270 */
[----:B------:R-:W-:Y:S01]  /*0510*/  @!P6 FMUL R31, R31, 16777216 ;  /* 0x4b8000001f1fe820 */ /* 0x000fe20000400000 */
[----:B---3--:R-:W-:Y:S01]  /*0520*/  CS2R R8, SRZ ;  /* 0x0000000000087805 */ /* 0x008fe2000001ff00 */
[----:B------:R-:W-:-:S02]  /*0530*/  IMAD R32, R3, 0x100, R2 ;  /* 0x0000010003207824 */ /* 0x000fc400078e0202 */
[----:B-1----:R-:W-:Y:S01]  /*0540*/  FMUL R3, R30, R31 ;  /* 0x0000001f1e037220 */ /* 0x002fe20000400000 */
[----:B------:R-:W-:Y:S02]  /*0550*/  CS2R R30, SRZ ;  /* 0x00000000001e7805 */ /* 0x000fe4000001ff00 */
[----:B------:R0:W2:Y:S01]  /*0560*/  @!P3 LDG.E.EL.128 R8, desc[UR6][R28.64] ;  /* 0x000000061c08b981 */ /* 0x0000a2000c2e1d00 */
[----:B------:R-:W-:Y:S01]  /*0570*/  IMAD.WIDE R20, R32, 0x4, R20 ;  /* 0x0000000420147825 */ /* 0x000fe200078e0214 */
[----:B0-----:R-:W-:-:S06]  /*0580*/  CS2R R28, SRZ ;  /* 0x00000000001c7805 */ /* 0x001fcc000001ff00 */
[----:B------:R5:W3:Y:S01]  /*0590*/  @P4 LDG.E.EL.128 R28, desc[UR6][R20.64] ;  /* 0x00000006141c4981 */ /* 0x000ae2000c2e1d00 */
[----:B------:R-:W0:Y:S02]  /*05a0*/  MUFU.RCP R27, R27 ;  /* 0x0000001b001b7308 */ /* 0x000e240000001000 */
[----:B0-----:R-:W-:Y:S01]  /*05b0*/  FMUL R24, R27, R24 ;  /* 0x000000181b187220 */ /* 0x001fe20000400000 */
[C---:B--2---:R-:W-:Y:S01]  /*05c0*/  FADD R7, -R11.reuse, R7 ;  /* 0x000000070b077221 */ /* 0x044fe20000000100 */
[C---:B----4-:R-:W-:Y:S01]  /*05d0*/  FADD R15, -R11.reuse, R15 ;  /* 0x0000000f0b0f7221 */ /* 0x050fe20000000100 */
[----:B-----5:R-:W-:Y:S01]  /*05e0*/  FADD R20, -R11, R19 ;  /* 0x000000130b147221 */ /* 0x020fe20000000100 */
[C---:B------:R-:W-:Y:S01]  /*05f0*/  FADD R13, -R9.reuse, R13 ;  /* 0x0000000d090d7221 */ /* 0x040fe20000000100 */
[----:B------:R-:W-:Y:S01]  /*0600*/  FADD R12, -R8, R12 ;  /* 0x0000000c080c7221 */ /* 0x000fe20000000100 */
[C---:B------:R-:W-:Y:S01]  /*0610*/  FADD R6, -R10.reuse, R6 ;  /* 0x000000060a067221 */ /* 0x040fe20000000100 */
[C---:B------:R-:W-:Y:S01]  /*0620*/  FADD R14, -R10.reuse, R14 ;  /* 0x0000000e0a0e7221 */ /* 0x040fe20000000100 */
[----:B------:R-:W-:Y:S01]  /*0630*/  FADD R21, -R9, R17 ;  /* 0x0000001109157221 */ /* 0x000fe20000000100 */
[----:B---3--:R-:W-:Y:S01]  /*0640*/  FADD R31, -R11, R31 ;  /* 0x0000001f0b1f7221 */ /* 0x008fe20000000100 */
[----:B------:R-:W-:-:S02]  /*0650*/  FADD R11, -R10, R18 ;  /* 0x000000120a0b7221 */ /* 0x000fc40000000100 */
[----:B------:R-:W0:Y:S01]  /*0660*/  LDC.64 R18, c[0x0][0x228] ;  /* 0x00008a00ff127b82 */ /* 0x000e220000000a00 */
[----:B------:R-:W-:Y:S01]  /*0670*/  FADD R30, -R10, R30 ;  /* 0x0000001e0a1e7221 */ /* 0x000fe20000000100 */
[C---:B------:R-:W-:Y:S01]  /*0680*/  FADD R10, -R9.reuse, R5 ;  /* 0x00000005090a7221 */ /* 0x040fe20000000100 */
[----:B------:R-:W-:Y:S01]  /*0690*/  FADD R29, -R9, R29 ;  /* 0x0000001d091d7221 */ /* 0x000fe20000000100 */
[----:B------:R-:W-:Y:S01]  /*06a0*/  FMUL R27, R25, R12 ;  /* 0x0000000c191b7220 */ /* 0x000fe20000400000 */
[----:B------:R-:W-:-:S03]  /*06b0*/  FMUL R9, R0, R13 ;  /* 0x0000000d00097220 */ /* 0x000fc60000400000 */
[----:B------:R-:W1:Y:S01]  /*06c0*/  LDC.64 R12, c[0x0][0x230] ;  /* 0x00008c00ff0c7b82 */ /* 0x000e620000000a00 */
[C---:B------:R-:W-:Y:S01]  /*06d0*/  FADD R4, -R8.reuse, R4 ;  /* 0x0000000408047221 */ /* 0x040fe20000000100 */
[C---:B------:R-:W-:Y:S01]  /*06e0*/  FADD R16, -R8.reuse, R16 ;  /* 0x0000001008107221 */ /* 0x040fe20000000100 */
[----:B------:R-:W-:Y:S02]  /*06f0*/  FADD R8, -R8, R28 ;  /* 0x0000001c08087221 */ /* 0x000fe40000000100 */
[C---:B------:R-:W-:Y:S01]  /*0700*/  FMUL R33, R25.reuse, R4 ;  /* 0x0000000419217220 */ /* 0x040fe20000400000 */
[C---:B------:R-:W-:Y:S01]  /*0710*/  FMUL R28, R25.reuse, R16 ;  /* 0x00000010191c7220 */ /* 0x040fe20000400000 */
[----:B------:R-:W-:Y:S01]  /*0720*/  CS2R R16, SRZ ;  /* 0x0000000000107805 */ /* 0x000fe2000001ff00 */
[----:B------:R-:W-:Y:S01]  /*0730*/  FMUL R25, R25, R8 ;  /* 0x0000000819197220 */ /* 0x000fe20000400000 */
[----:B------:R-:W-:Y:S01]  /*0740*/  FMUL R8, R0, R10 ;  /* 0x0000000a00087220 */ /* 0x000fe20000400000 */
[----:B------:R-:W-:Y:S01]  /*0750*/  FMUL R10, R24, R6 ;  /* 0x00000006180a7220 */ /* 0x000fe20000400000 */
[----:B0-----:R-:W-:Y:S01]  /*0760*/  IMAD.WIDE R4, R2, 0x4, R18 ;  /* 0x0000000402047825 */ /* 0x001fe200078e0212 */
[----:B------:R-:W-:-:S03]  /*0770*/  CS2R R18, SRZ ;  /* 0x0000000000127805 */ /* 0x000fc6000001ff00 */
[C---:B------:R-:W-:Y:S01]  /*0780*/  FMUL R21, R0.reuse, R21 ;  /* 0x0000001500157220 */ /* 0x040fe20000400000 */
[----:B------:R-:W-:Y:S01]  /*0790*/  FMUL R29, R0, R29 ;  /* 0x0000001d001d7220 */ /* 0x000fe20000400000 */
[----:B------:R-:W-:Y:S01]  /*07a0*/  FMUL R6, R24, R11 ;  /* 0x0000000b18067220 */ /* 0x000fe20000400000 */
[C---:B------:R-:W-:Y:S01]  /*07b0*/  FMUL R7, R3.reuse, R7 ;  /* 0x0000000703077220 */ /* 0x040fe20000400000 */
[C---:B------:R-:W-:Y:S01]  /*07c0*/  FMUL R11, R3.reuse, R15 ;  /* 0x0000000f030b7220 */ /* 0x040fe20000400000 */
[----:B------:R0:W2:Y:S01]  /*07d0*/  @!P3 LDG.E.EL.128 R16, desc[UR6][R4.64] ;  /* 0x000000060410b981 */ /* 0x0000a2000c2e1d00 */
[C---:B------:R-:W-:Y:S01]  /*07e0*/  FMUL R20, R3.reuse, R20 ;  /* 0x0000001403147220 */ /* 0x040fe20000400000 */
[----:B------:R-:W-:Y:S01]  /*07f0*/  FMUL R0, R3, R31 ;  /* 0x0000001f03007220 */ /* 0x000fe20000400000 */
[----:B-1----:R-:W-:Y:S01]  /*0800*/  IMAD.WIDE R2, R2, 0x4, R12 ;  /* 0x0000000402027825 */ /* 0x002fe200078e020c */
[----:B------:R-:W-:-:S03]  /*0810*/  CS2R R12, SRZ ;  /* 0x00000000000c7805 */ /* 0x000fc6000001ff00 */
[----:B0-----:R-:W-:Y:S01]  /*0820*/  FMUL R5, R24, R14 ;  /* 0x0000000e18057220 */ /* 0x001fe20000400000 */
[----:B------:R-:W-:-:S06]  /*0830*/  CS2R R14, SRZ ;  /* 0x00000000000e7805 */ /* 0x000fcc000001ff00 */
[----:B------:R-:W2:Y:S01]  /*0840*/  @!P3 LDG.E.EL.128 R12, desc[UR6][R2.64] ;  /* 0x00000006020cb981 */ /* 0x000ea2000c2e1d00 */
[----:B------:R-:W-:Y:S01]  /*0850*/  FMUL R4, R24, R30 ;  /* 0x0000001e18047220 */ /* 0x000fe20000400000 */
[-CC-:B--2---:R-:W-:Y:S01]  /*0860*/  FFMA R0, R0, R19.reuse, R15.reuse ;  /* 0x0000001300007223 */ /* 0x184fe2000000000f */
[-CC-:B------:R-:W-:Y:S01]  /*0870*/  FFMA R3, R20, R19.reuse, R15.reuse ;  /* 0x0000001314037223 */ /* 0x180fe2000000000f */
[-CC-:B------:R-:W-:Y:S01]  /*0880*/  FFMA R2, R11, R19.reuse, R15.reuse ;  /* 0x000000130b027223 */ /* 0x180fe2000000000f */
[----:B------:R-:W-:Y:S01]  /*0890*/  FFMA R24, R7, R19, R15 ;  /* 0x0000001307187223 */ /* 0x000fe2000000000f */
[-CC-:B------:R-:W-:Y:S01]  /*08a0*/  FFMA R4, R4, R18.reuse, R14.reuse ;  /* 0x0000001204047223 */ /* 0x180fe2000000000e */
[-CC-:B------:R-:W-:Y:S01]  /*08b0*/  FFMA R6, R6, R18.reuse, R14.reuse ;  /* 0x0000001206067223 */ /* 0x180fe2000000000e */
[-CC-:B------:R-:W-:Y:S01]  /*08c0*/  FFMA R5, R5, R18.reuse, R14.reuse ;  /* 0x0000001205057223 */ /* 0x180fe2000000000e */
[----:B------:R-:W-:Y:S02]  /*08d0*/  FFMA R30, R10, R18, R14 ;  /* 0x000000120a1e7223 */ /* 0x000fe4000000000e */
[----:B------:R-:W0:Y:S01]  /*08e0*/  LDC.64 R14, c[0x0][0x238] ;  /* 0x00008e00ff0e7b82 */ /* 0x000e220000000a00 */
[-CC-:B------:R-:W-:Y:S01]  /*08f0*/  FFMA R20, R9, R17.reuse, R13.reuse ;  /* 0x0000001109147223 */ /* 0x180fe2000000000d */
[----:B------:R-:W-:Y:S01]  /*0900*/  FFMA R18, R8, R17, R13 ;  /* 0x0000001108127223 */ /* 0x000fe2000000000d */
[----:B------:R-:W-:-:S02]  /*0910*/  CS2R R8, SRZ ;  /* 0x0000000000087805 */ /* 0x000fc4000001ff00 */
[----:B------:R-:W-:Y:S01]  /*0920*/  CS2R R10, SRZ ;  /* 0x00000000000a7805 */ /* 0x000fe2000001ff00 */
[----:B0-----:R-:W-:-:S05]  /*0930*/  IMAD.WIDE R14, R23, 0x4, R14 ;  /* 0x00000004170e7825 */ /* 0x001fca00078e020e */
[----:B------:R0:W2:Y:S01]  /*0940*/  @P2 LDG.E.EL.128 R8, desc[UR6][R14.64] ;  /* 0x000000060e082981 */ /* 0x0000a2000c2e1d00 */
[-CC-:B------:R-:W-:Y:S01]  /*0950*/  FFMA R7, R29, R17.reuse, R13.reuse ;  /* 0x000000111d077223 */ /* 0x180fe2000000000d */
[----:B------:R-:W-:Y:S01]  /*0960*/  FFMA R21, R21, R17, R13 ;  /* 0x0000001115157223 */ /* 0x000fe2000000000d */
[-CC-:B------:R-:W-:Y:S01]  /*0970*/  FFMA R25, R25, R16.reuse, R12.reuse ;  /* 0x0000001019197223 */ /* 0x180fe2000000000c */
[-CC-:B------:R-:W-:Y:S01]  /*0980*/  FFMA R28, R28, R16.reuse, R12.reuse ;  /* 0x000000101c1c7223 */ /* 0x180fe2000000000c */
[-CC-:B------:R-:W-:Y:S01]  /*0990*/  FFMA R29, R27, R16.reuse, R12.reuse ;  /* 0x000000101b1d7223 */ /* 0x180fe2000000000c */
[----:B------:R-:W-:Y:S02]  /*09a0*/  FFMA R33, R33, R16, R12 ;  /* 0x0000001021217223 */ /* 0x000fe4000000000c */
[----:B------:R-:W1:Y:S01]  /*09b0*/  LDC.64 R16, c[0x0][0x238] ;  /* 0x00008e00ff107b82 */ /* 0x000e620000000a00 */
[----:B------:R-:W-:Y:S02]  /*09c0*/  CS2R R12, SRZ ;  /* 0x00000000000c7805 */ /* 0x000fe4000001ff00 */
[----:B0-----:R-:W-:Y:S01]  /*09d0*/  CS2R R14, SRZ ;  /* 0x00000000000e7805 */ /* 0x001fe2000001ff00 */
[----:B-1----:R-:W-:-:S04]  /*09e0*/  IMAD.WIDE R16, R22, 0x4, R16 ;  /* 0x0000000416107825 */ /* 0x002fc800078e0210 */
[----:B------:R-:W0:Y:S01]  /*09f0*/  LDC.64 R22, c[0x0][0x238] ;  /* 0x00008e00ff167b82 */ /* 0x000e220000000a00 */
[----:B------:R1:W3:Y:S02]  /*0a00*/  @P1 LDG.E.EL.128 R12, desc[UR6][R16.64] ;  /* 0x00000006100c1981 */ /* 0x0002e4000c2e1d00 */
[----:B-1----:R-:W-:Y:S01]  /*0a10*/  CS2R R16, SRZ ;  /* 0x0000000000107805 */ /* 0x002fe2000001ff00 */
[----:B0-----:R-:W-:-:S04]  /*0a20*/  IMAD.WIDE R26, R26, 0x4, R22 ;  /* 0x000000041a1a7825 */ /* 0x001fc800078e0216 */
[----:B------:R-:W-:Y:S01]  /*0a30*/  IMAD.WIDE R22, R32, 0x4, R22 ;  /* 0x0000000420167825 */ /* 0x000fe200078e0216 */
[----:B--2---:R-:W-:-:S03]  /*0a40*/  FSETP.GEU.AND P1, PT, R18, -R9, PT ;  /* 0x800000091200720b */ /* 0x004fc60003f2e000 */
[----:B------:R-:W-:Y:S01]  /*0a50*/  FADD R32, R18, R9 ;  /* 0x0000000912207221 */ /* 0x000fe20000000000 */
[----:B------:R-:W-:Y:S02]  /*0a60*/  CS2R R18, SRZ ;  /* 0x0000000000127805 */ /* 0x000fe4000001ff00 */
[C---:B------:R-:W-:Y:S01]  /*0a70*/  FSETP.GEU.AND P5, PT, R30.reuse, -R10, PT ;  /* 0x8000000a1e00720b */ /* 0x040fe20003fae000 */
[C---:B------:R-:W-:Y:S01]  /*0a80*/  FADD R31, R33.reuse, R8 ;  /* 0x00000008211f7221 */ /* 0x040fe20000000000 */
[----:B------:R-:W-:Y:S01]  /*0a90*/  FSETP.GEU.AND P2, PT, R33, -R8, PT ;  /* 0x800000082100720b */ /* 0x000fe20003f4e000 */
[----:B------:R-:W-:Y:S01]  /*0aa0*/  FADD R30, R30, R10 ;  /* 0x0000000a1e1e7221 */ /* 0x000fe20000000000 */
[----:B------:R-:W2:Y:S01]  /*0ab0*/  @P0 LDG.E.EL.128 R16, desc[UR6][R26.64] ;  /* 0x000000061a100981 */ /* 0x000ea2000c2e1d00 */
[C---:B------:R-:W-:Y:S01]  /*0ac0*/  FSETP.GEU.AND P0, PT, R24.reuse, -R11, PT ;  /* 0x8000000b1800720b */ /* 0x040fe20003f0e000 */
[----:B------:R-:W-:Y:S01]  /*0ad0*/  FADD R24, R24, R11 ;  /* 0x0000000b18187221 */ /* 0x000fe20000000000 */
[----:B------:R-:W-:-:S02]  /*0ae0*/  CS2R R8, SRZ ;  /* 0x0000000000087805 */ /* 0x000fc4000001ff00 */
[----:B------:R-:W-:-:S06]  /*0af0*/  CS2R R10, SRZ ;  /* 0x00000000000a7805 */ /* 0x000fcc000001ff00 */
[----:B------:R0:W4:Y:S01]  /*0b00*/  @P4 LDG.E.EL.128 R8, desc[UR6][R22.64] ;  /* 0x0000000616084981 */ /* 0x000122000c2e1d00 */
[----:B------:R-:W1:Y:S01]  /*0b10*/  S2R R33, SR_TID.X ;  /* 0x0000000000217919 */ /* 0x000e620000002100 */
[----:B------:R-:W5:Y:S01]  /*0b20*/  S2UR UR5, SR_CgaCtaId ;  /* 0x00000000000579c3 */ /* 0x000f620000008800 */
[----:B------:R-:W-:Y:S01]  /*0b30*/  UMOV UR4, 0x400 ;  /* 0x0000040000047882 */ /* 0x000fe20000000000 */
[C---:B---3--:R-:W-:Y:S01]  /*0b40*/  FSETP.GEU.AND P3, PT, R20.reuse, -R13, PT ;  /* 0x8000000d1400720b */ /* 0x048fe20003f6e000 */
[----:B0-----:R-:W-:Y:S01]  /*0b50*/  FADD R22, R20, R13 ;  /* 0x0000000d14167221 */ /* 0x001fe20000000000 */
[----:B------:R-:W-:Y:S01]  /*0b60*/  FSETP.GEU.AND P4, PT, R29, -R12, PT ;  /* 0x8000000c1d00720b */ /* 0x000fe20003f8e000 */
[----:B-----5:R-:W-:Y:S01]  /*0b70*/  UPRMT UR4, UR5, 0x654, UR4 ;  /* 0x0000065405047896 */ /* 0x020fe20008000004 */
[----:B-1----:R-:W-:Y:S01]  /*0b80*/  IMAD.SHL.U32 R26, R33, 0x100, RZ ;  /* 0x00000100211a7824 */ /* 0x002fe200078e00ff */
[----:B------:R-:W-:-:S04]  /*0b90*/  SHF.R.U32.HI R27, RZ, 0x4, R33 ;  /* 0x00000004ff1b7819 */ /* 0x000fc80000011621 */
[----:B------:R-:W-:Y:S02]  /*0ba0*/  SGXT.U32 R27, R27, 0x4 ;  /* 0x000000041b1b781a */ /* 0x000fe40000000000 */
[----:B------:R-:W-:Y:S01]  /*0bb0*/  LOP3.LUT R26, R26, 0xf00, RZ, 0xc0, !PT ;  /* 0x00000f001a1a7812 */ /* 0x000fe200078ec0ff */
[----:B------:R-:W-:-:S03]  /*0bc0*/  FADD R12, R29, R12 ;  /* 0x0000000c1d0c7221 */ /* 0x000fc60000000000 */
[C---:B------:R-:W-:Y:S02]  /*0bd0*/  LOP3.LUT R27, R26.reuse, R27, RZ, 0xfc, !PT ;  /* 0x0000001b1a1b7212 */ /* 0x040fe400078efcff */
[----:B------:R-:W-:Y:S02]  /*0be0*/  LEA.HI R20, R26, UR4, RZ, 0x1e ;  /* 0x000000041a147c11 */ /* 0x000fe4000f8ff0ff */
[----:B------:R-:W-:Y:S02]  /*0bf0*/  FSEL R29, R32, RZ, P1 ;  /* 0x000000ff201d7208 */ /* 0x000fe40000800000 */
[C---:B------:R-:W-:Y:S01]  /*0c00*/  LOP3.LUT R23, R26.reuse, 0x80, RZ, 0xfc, !PT ;  /* 0x000000801a177812 */ /* 0x040fe200078efcff */
[----:B------:R-:W-:Y:S01]  /*0c10*/  IMAD R13, R27, 0x4, R20 ;  /* 0x000000041b0d7824 */ /* 0x000fe200078e0214 */
[C---:B------:R-:W-:Y:S02]  /*0c20*/  LOP3.LUT R32, R26.reuse, 0xc0, RZ, 0xfc, !PT ;  /* 0x000000c01a207812 */ /* 0x040fe400078efcff */
[----:B------:R-:W-:-:S02]  /*0c30*/  LOP3.LUT R20, R26, 0x40, RZ, 0xfc, !PT ;  /* 0x000000401a147812 */ /* 0x000fc400078efcff */
[----:B------:R-:W-:Y:S02]  /*0c40*/  LEA.HI R26, R23, UR4, RZ, 0x1e ;  /* 0x00000004171a7c11 */ /* 0x000fe4000f8ff0ff */
[----:B------:R-:W-:Y:S02]  /*0c50*/  LEA.HI R32, R32, UR4, RZ, 0x1e ;  /* 0x0000000420207c11 */ /* 0x000fe4000f8ff0ff */
[----:B------:R-:W-:Y:S01]  /*0c60*/  LEA.HI R20, R20, UR4, RZ, 0x1e ;  /* 0x0000000414147c11 */ /* 0x000fe2000f8ff0ff */
[C---:B------:R-:W-:Y:S02]  /*0c70*/  IMAD R23, R27.reuse, 0x4, R26 ;  /* 0x000000041b177824 */ /* 0x040fe400078e021a */
[C---:B------:R-:W-:Y:S01]  /*0c80*/  IMAD R26, R27.reuse, 0x4, R32 ;  /* 0x000000041b1a7824 */ /* 0x040fe200078e0220 */
[----:B------:R-:W-:Y:S02]  /*0c90*/  LEA R20, R27, R20, 0x2 ;  /* 0x000000141b147211 */ /* 0x000fe400078e10ff */
[----:B------:R-:W-:-:S02]  /*0ca0*/  FSEL R27, R24, RZ, P0 ;  /* 0x000000ff181b7208 */ /* 0x000fc40000000000 */
[C---:B------:R-:W-:Y:S01]  /*0cb0*/  FSETP.GEU.AND P0, PT, R5.reuse, -R14, PT ;  /* 0x8000000e0500720b */ /* 0x040fe20003f0e000 */
[----:B------:R-:W-:Y:S01]  /*0cc0*/  FADD R5, R5, R14 ;  /* 0x0000000e05057221 */ /* 0x000fe20000000000 */
[----:B------:R-:W-:-:S04]  /*0cd0*/  FSEL R31, R31, RZ, P2 ;  /* 0x000000ff1f1f7208 */ /* 0x000fc80001000000 */
[----:B------:R-:W-:Y:S01]  /*0ce0*/  FSEL R14, R5, RZ, P0 ;  /* 0x000000ff050e7208 */ /* 0x000fe20000000000 */
[----:B------:R-:W-:Y:S01]  /*0cf0*/  STS [R13], R31 ;  /* 0x0000001f0d007388 */ /* 0x000fe20000000800 */
[----:B------:R-:W-:Y:S02]  /*0d00*/  FSEL R12, R12, RZ, P4 ;  /* 0x000000ff0c0c7208 */ /* 0x000fe40002000000 */
[----:B------:R-:W-:Y:S01]  /*0d10*/  FSETP.GEU.AND P4, PT, R2, -R15, PT ;  /* 0x8000000f0200720b */ /* 0x000fe20003f8e000 */
[----:B------:R0:W-:Y:S01]  /*0d20*/  STS [R20+0x100], R29 ;  /* 0x0001001d14007388 */ /* 0x0001e20000000800 */
[----:B------:R-:W-:Y:S01]  /*0d30*/  FSEL R30, R30, RZ, P5 ;  /* 0x000000ff1e1e7208 */ /* 0x000fe20002800000 */
[----:B------:R-:W-:Y:S01]  /*0d40*/  FADD R2, R2, R15 ;  /* 0x0000000f02027221 */ /* 0x000fe20000000000 */
[----:B0-----:R-:W-:-:S03]  /*0d50*/  FSEL R29, R22, RZ, P3 ;  /* 0x000000ff161d7208 */ /* 0x001fc60001800000 */
[----:B------:R-:W-:Y:S01]  /*0d60*/  STS [R23+0x200], R30 ;  /* 0x0002001e17007388 */ /* 0x000fe20000000800 */
[----:B------:R-:W-:-:S03]  /*0d70*/  FSEL R5, R2, RZ, P4 ;  /* 0x000000ff02057208 */ /* 0x000fc60002000000 */
[----:B------:R-:W-:Y:S04]  /*0d80*/  STS [R26+0x300], R27 ;  /* 0x0003001b1a007388 */ /* 0x000fe80000000800 */
[----:B------:R-:W-:Y:S04]  /*0d90*/  STS [R13+0x40], R12 ;  /* 0x0000400c0d007388 */ /* 0x000fe80000000800 */
[----:B------:R-:W-:Y:S01]  /*0da0*/  STS [R20+0x140], R29 ;  /* 0x0001401d14007388 */ /* 0x000fe20000000800 */
[----:B------:R-:W-:-:S03]  /*0db0*/  IMAD.SHL.U32 R2, R33, 0x4, RZ ;  /* 0x0000000421027824 */ /* 0x000fc600078e00ff */
[----:B------:R-:W-:Y:S04]  /*0dc0*/  STS [R23+0x240], R14 ;  /* 0x0002400e17007388 */ /* 0x000fe80000000800 */
[----:B------:R0:W-:Y:S01]  /*0dd0*/  STS [R26+0x340], R5 ;  /* 0x000340051a007388 */ /* 0x0001e20000000800 */
[----:B------:R-:W-:Y:S02]  /*0de0*/  LOP3.LUT R2, R2, 0x3fc, RZ, 0xc0, !PT ;  /* 0x000003fc02027812 */ /* 0x000fe400078ec0ff */
[----:B------:R-:W-:Y:S02]  /*0df0*/  LOP3.LUT R33, R33, 0xf0, RZ, 0xc0, !PT ;  /* 0x000000f021217812 */ /* 0x000fe400078ec0ff */
[----:B0-----:R-:W-:-:S04]  /*0e00*/  LOP3.LUT R5, R2, 0x400, RZ, 0xfc, !PT ;  /* 0x0000040002057812 */ /* 0x001fc800078efcff */
[----:B------:R-:W-:-:S04]  /*0e10*/  SHF.R.U32.HI R5, RZ, 0x2, R5 ;  /* 0x00000002ff057819 */ /* 0x000fc80000011605 */
[----:B------:R-:W-:Y:S01]  /*0e20*/  LOP3.LUT R5, R5, 0x1f0, RZ, 0xc0, !PT ;  /* 0x000001f005057812 */ /* 0x000fe200078ec0ff */
[----:B------:R-:W-:-:S03]  /*0e30*/  VIADD R33, R33, UR4 ;  /* 0x0000000421217c36 */ /* 0x000fc60008000000 */
[----:B------:R-:W-:Y:S02]  /*0e40*/  IADD3 R5, R5, UR4, RZ ;  /* 0x0000000405057c10 */ /* 0x000fe4000fffe0ff */
[C---:B--2---:R-:W-:Y:S01]  /*0e50*/  FSETP.GEU.AND P0, PT, R3.reuse, -R19, PT ;  /* 0x800000130300720b */ /* 0x044fe20003f0e000 */
[----:B------:R-:W-:Y:S01]  /*0e60*/  FADD R3, R3, R19 ;  /* 0x0000001303037221 */ /* 0x000fe20000000000 */
[C---:B------:R-:W-:Y:S01]  /*0e70*/  FSETP.GEU.AND P2, PT, R21.reuse, -R17, PT ;  /* 0x800000111500720b */ /* 0x040fe20003f4e000 */
[----:B------:R-:W-:Y:S01]  /*0e80*/  FADD R17, R21, R17 ;  /* 0x0000001115117221 */ /* 0x000fe20000000000 */
[C---:B------:R-:W-:Y:S01]  /*0e90*/  FSETP.GEU.AND P1, PT, R6.reuse, -R18, PT ;  /* 0x800000120600720b */ /* 0x040fe20003f2e000 */
[----:B------:R-:W-:Y:S01]  /*0ea0*/  FADD R6, R6, R18 ;  /* 0x0000001206067221 */ /* 0x000fe20000000000 */
[----:B------:R-:W-:Y:S02]  /*0eb0*/  FSEL R3, R3, RZ, P0 ;  /* 0x000000ff03037208 */ /* 0x000fe40000000000 */
[C---:B------:R-:W-:Y:S01]  /*0ec0*/  FSETP.GEU.AND P3, PT, R28.reuse, -R16, PT ;  /* 0x800000101c00720b */ /* 0x040fe20003f6e000 */
[----:B------:R-:W-:Y:S01]  /*0ed0*/  FADD R16, R28, R16 ;  /* 0x000000101c107221 */ /* 0x000fe20000000000 */
[C---:B----4-:R-:W-:Y:S01]  /*0ee0*/  FSETP.GEU.AND P0, PT, R25.reuse, -R8, PT ;  /* 0x800000081900720b */ /* 0x050fe20003f0e000 */
[----:B------:R-:W-:Y:S01]  /*0ef0*/  FADD R8, R25, R8 ;  /* 0x0000000819087221 */ /* 0x000fe20000000000 */
[----:B------:R-:W-:-:S02]  /*0f00*/  FSEL R17, R17, RZ, P2 ;  /* 0x000000ff11117208 */ /* 0x000fc40001000000 */
[----:B------:R-:W-:Y:S02]  /*0f10*/  FSEL R6, R6, RZ, P1 ;  /* 0x000000ff06067208 */ /* 0x000fe40000800000 */
[C---:B------:R-:W-:Y:S01]  /*0f20*/  FSETP.GEU.AND P2, PT, R7.reuse, -R9, PT ;  /* 0x800000090700720b */ /* 0x040fe20003f4e000 */
[----:B------:R-:W-:Y:S01]  /*0f30*/  FADD R7, R7, R9 ;  /* 0x0000000907077221 */ /* 0x000fe20000000000 */
[----:B------:R-:W-:Y:S02]  /*0f40*/  FSEL R16, R16, RZ, P3 ;  /* 0x000000ff10107208 */ /* 0x000fe40001800000 */
[C---:B------:R-:W-:Y:S01]  /*0f50*/  FSETP.GEU.AND P1, PT, R4.reuse, -R10, PT ;  /* 0x8000000a0400720b */ /* 0x040fe20003f2e000 */
[----:B------:R-:W-:Y:S01]  /*0f60*/  FADD R4, R4, R10 ;  /* 0x0000000a04047221 */ /* 0x000fe20000000000 */
[----:B------:R-:W-:Y:S02]  /*0f70*/  FSEL R8, R8, RZ, P0 ;  /* 0x000000ff08087208 */ /* 0x000fe40000000000 */
[C---:B------:R-:W-:Y:S01]  /*0f80*/  FSETP.GEU.AND P0, PT, R0.reuse, -R11, PT ;  /* 0x8000000b0000720b */ /* 0x040fe20003f0e000 */
[----:B------:R-:W-:Y:S01]  /*0f90*/  FADD R0, R0, R11 ;  /* 0x0000000b00007221 */ /* 0x000fe20000000000 */
[----:B------:R0:W-:Y:S01]  /*0fa0*/  STS [R13+0x80], R16 ;  /* 0x000080100d007388 */ /* 0x0001e20000000800 */
[----:B------:R-:W-:-:S03]  /*0fb0*/  FSEL R7, R7, RZ, P2 ;  /* 0x000000ff07077208 */ /* 0x000fc60001000000 */
[----:B------:R-:W-:Y:S01]  /*0fc0*/  STS [R20+0x180], R17 ;  /* 0x0001801114007388 */ /* 0x000fe20000000800 */
[----:B------:R-:W-:-:S03]  /*0fd0*/  FSEL R19, R0, RZ, P0 ;  /* 0x000000ff00137208 */ /* 0x000fc60000000000 */
[----:B------:R1:W-:Y:S01]  /*0fe0*/  STS [R23+0x280], R6 ;  /* 0x0002800617007388 */ /* 0x0003e20000000800 */
[----:B0-----:R-:W-:-:S03]  /*0ff0*/  FSEL R16, R4, RZ, P1 ;  /* 0x000000ff04107208 */ /* 0x001fc60000800000 */
[----:B------:R-:W-:Y:S04]  /*1000*/  STS [R26+0x380], R3 ;  /* 0x000380031a007388 */ /* 0x000fe80000000800 */
[----:B------:R-:W-:Y:S04]  /*1010*/  STS [R13+0xc0], R8 ;  /* 0x0000c0080d007388 */ /* 0x000fe80000000800 */
[----:B------:R-:W-:Y:S04]  /*1020*/  STS [R20+0x1c0], R7 ;  /* 0x0001c00714007388 */ /* 0x000fe80000000800 */
[----:B------:R0:W-:Y:S04]  /*1030*/  STS [R23+0x2c0], R16 ;  /* 0x0002c01017007388 */ /* 0x0001e80000000800 */
[----:B------:R2:W-:Y:S01]  /*1040*/  STS [R26+0x3c0], R19 ;  /* 0x0003c0131a007388 */ /* 0x0005e20000000800 */
[----:B-1----:R-:W-:-:S04]  /*1050*/  LOP3.LUT R6, R2, 0x800, RZ, 0xfc, !PT ;  /* 0x0000080002067812 */ /* 0x002fc800078efcff */
[----:B------:R-:W-:Y:S01]  /*1060*/  SHF.R.U32.HI R6, RZ, 0x2, R6 ;  /* 0x00000002ff067819 */ /* 0x000fe20000011606 */
[----:B------:R-:W-:Y:S01]  /*1070*/  IMAD R4, R2, 0x4, R33 ;  /* 0x0000000402047824 */ /* 0x000fe200078e0221 */
[----:B0-----:R-:W0:Y:S02]  /*1080*/  LDC.64 R16, c[0x0][0x240] ;  /* 0x00009000ff107b82 */ /* 0x001e240000000a00 */
[----:B------:R-:W-:Y:S01]  /*1090*/  LOP3.LUT R6, R6, 0x2f0, RZ, 0xc0, !PT ;  /* 0x000002f006067812 */ /* 0x000fe200078ec0ff */
[----:B------:R-:W-:-:S05]  /*10a0*/  IMAD R8, R2, 0x4, R5 ;  /* 0x0000000402087824 */ /* 0x000fca00078e0205 */
[----:B------:R-:W-:Y:S01]  /*10b0*/  BAR.SYNC.DEFER_BLOCKING 0x0 ;  /* 0x0000000000007b1d */ /* 0x000fe20000010000 */
[----:B------:R-:W-:-:S04]  /*10c0*/  VIADD R3, R6, UR4 ;  /* 0x0000000406037c36 */ /* 0x000fc80008000000 */
[----:B------:R-:W-:Y:S01]  /*10d0*/  IMAD R12, R2, 0x4, R3 ;  /* 0x00000004020c7824 */ /* 0x000fe200078e0203 */
[----:B------:R-:W-:-:S04]  /*10e0*/  LOP3.LUT R3, R35, 0x3c, R37, 0xf8, !PT ;  /* 0x0000003c23037812 */ /* 0x000fc800078ef825 */
[--C-:B------:R-:W-:Y:S01]  /*10f0*/  SHF.R.S32.HI R0, RZ, 0x1f, R3.reuse ;  /* 0x0000001fff007819 */ /* 0x100fe20000011403 */
[----:B------:R-:W1:Y:S04]  /*1100*/  LDS.128 R4, [R4] ;  /* 0x0000000004047984 */ /* 0x000e680000000c00 */
[----:B------:R-:W3:Y:S04]  /*1110*/  LDS.128 R8, [R8+0x1000] ;  /* 0x0010000008087984 */ /* 0x000ee80000000c00 */
[----:B------:R-:W4:Y:S01]  /*1120*/  LDS.128 R12, [R12+0x2000] ;  /* 0x002000000c0c7984 */ /* 0x000f220000000c00 */
[----:B------:R-:W-:-:S02]  /*1130*/  SHF.R.S32.HI R18, RZ, 0x1f, R3 ;  /* 0x0000001fff127819 */ /* 0x000fc40000011403 */
[-C--:B------:R-:W-:Y:S02]  /*1140*/  LEA.HI R0, R0, R3.reuse, RZ, 0x4 ;  /* 0x0000000300007211 */ /* 0x080fe400078f20ff */
[----:B------:R-:W-:Y:S02]  /*1150*/  LEA.HI R20, R18, R3, RZ, 0x4 ;  /* 0x0000000312147211 */ /* 0x000fe400078f20ff */
[----:B--2---:R-:W-:Y:S02]  /*1160*/  SHF.L.U32 R19, R0, 0x8, RZ ;  /* 0x0000000800137819 */ /* 0x004fe400000006ff */
[----:B------:R-:W-:Y:S02]  /*1170*/  LOP3.LUT R21, R20, 0xfffffff0, RZ, 0xc0, !PT ;  /* 0xfffffff014157812 */ /* 0x000fe400078ec0ff */
[----:B------:R-:W-:Y:S02]  /*1180*/  LOP3.LUT R22, R19, 0xfffff000, RZ, 0xc0, !PT ;  /* 0xfffff00013167812 */ /* 0x000fe400078ec0ff */
[----:B------:R-:W-:-:S02]  /*1190*/  LOP3.LUT R0, R36, 0x30, R34, 0xfe, !PT ;  /* 0x0000003024007812 */ /* 0x000fc400078efe22 */
[----:B------:R-:W-:Y:S02]  /*11a0*/  LOP3.LUT R18, R36, 0x20, R34, 0xfe, !PT ;  /* 0x0000002024127812 */ /* 0x000fe400078efe22 */
[----:B------:R-:W-:Y:S02]  /*11b0*/  LOP3.LUT R19, R2, 0xc00, RZ, 0xfc, !PT ;  /* 0x00000c0002137812 */ /* 0x000fe400078efcff */
[----:B------:R-:W-:Y:S02]  /*11c0*/  LOP3.LUT R20, R36, 0x10, R34, 0xfe, !PT ;  /* 0x0000001024147812 */ /* 0x000fe400078efe22 */
[----:B------:R-:W-:Y:S02]  /*11d0*/  ISETP.GE.AND P0, PT, R3, 0x40, PT ;  /* 0x000000400300780c */ /* 0x000fe40003f06270 */
[----:B------:R-:W-:Y:S02]  /*11e0*/  LOP3.LUT R34, R36, R34, RZ, 0xfc, !PT ;  /* 0x0000002224227212 */ /* 0x000fe400078efcff */
[----:B------:R-:W-:-:S02]  /*11f0*/  IADD3 R3, R22, R3, -R21 ;  /* 0x0000000316037210 */ /* 0x000fc40007ffe815 */
[----:B------:R-:W-:Y:S02]  /*1200*/  SHF.R.U32.HI R19, RZ, 0x2, R19 ;  /* 0x00000002ff137819 */ /* 0x000fe40000011613 */
[----:B------:R-:W-:Y:S02]  /*1210*/  ISETP.LT.AND P3, PT, R34, 0x100, !P0 ;  /* 0x000001002200780c */ /* 0x000fe40004761270 */
[----:B------:R-:W-:Y:S02]  /*1220*/  ISETP.LT.AND P2, PT, R20, 0x100, !P0 ;  /* 0x000001001400780c */ /* 0x000fe40004741270 */
[----:B------:R-:W-:Y:S02]  /*1230*/  ISETP.LT.AND P1, PT, R18, 0x100, !P0 ;  /* 0x000001001200780c */ /* 0x000fe40004721270 */
[----:B------:R-:W-:Y:S01]  /*1240*/  LOP3.LUT R22, R19, 0x3f0, RZ, 0xc0, !PT ;  /* 0x000003f013167812 */ /* 0x000fe200078ec0ff */
[--C-:B------:R-:W-:Y:S01]  /*1250*/  IMAD R19, R34, 0x10, R3.reuse ;  /* 0x0000001022137824 */ /* 0x100fe200078e0203 */
[----:B------:R-:W-:Y:S01]  /*1260*/  ISETP.LT.AND P0, PT, R0, 0x100, !P0 ;  /* 0x000001000000780c */ /* 0x000fe20004701270 */
[----:B------:R-:W-:-:S02]  /*1270*/  IMAD R21, R20, 0x10, R3 ;  /* 0x0000001014157824 */ /* 0x000fc400078e0203 */
[----:B------:R-:W-:Y:S01]  /*1280*/  IMAD R23, R18, 0x10, R3 ;  /* 0x0000001012177824 */ /* 0x000fe200078e0203 */
[----:B------:R-:W-:Y:S01]  /*1290*/  IADD3 R25, R22, UR4, RZ ;  /* 0x0000000416197c10 */ /* 0x000fe2000fffe0ff */
[----:B0-----:R-:W-:-:S04]  /*12a0*/  IMAD.WIDE R18, R19, 0x4, R16 ;  /* 0x0000000413127825 */ /* 0x001fc800078e0210 */
[--C-:B------:R-:W-:Y:S01]  /*12b0*/  IMAD.WIDE R20, R21, 0x4, R16.reuse ;  /* 0x0000000415147825 */ /* 0x100fe200078e0210 */
[----:B-1----:R0:W-:Y:S03]  /*12c0*/  @P3 STG.E.128 desc[UR6][R18.64], R4 ;  /* 0x0000000412003986 */ /* 0x0021e6000c101d06 */
[----:B------:R-:W-:Y:S01]  /*12d0*/  IMAD.WIDE R22, R23, 0x4, R16 ;  /* 0x0000000417167825 */ /* 0x000fe200078e0210 */
[----:B---3--:R0:W-:Y:S04]  /*12e0*/  @P2 STG.E.128 desc[UR6][R20.64], R8 ;  /* 0x0000000814002986 */ /* 0x0081e8000c101d06 */
[----:B----4-:R0:W-:Y:S01]  /*12f0*/  @P1 STG.E.128 desc[UR6][R22.64], R12 ;  /* 0x0000000c16001986 */ /* 0x0101e2000c101d06 */
[----:B------:R-:W-:Y:S01]  /*1300*/  IMAD R25, R2, 0x4, R25 ;  /* 0x0000000402197824 */ /* 0x000fe200078e0219 */
[----:B0-----:R-:W-:Y:S06]  /*1310*/  @!P0 EXIT ;  /* 0x000000000000894d */ /* 0x001fec0003800000 */
[----:B------:R-:W0:Y:S01]  /*1320*/  LDS.128 R24, [R25+0x3000] ;  /* 0x0030000019187984 */ /* 0x000e220000000c00 */
[----:B------:R-:W-:-:S04]  /*1330*/  IMAD R3, R0, 0x10, R3 ;  /* 0x0000001000037824 */ /* 0x000fc800078e0203 */
[----:B------:R-:W-:-:S05]  /*1340*/  IMAD.WIDE R16, R3, 0x4, R16 ;  /* 0x0000000403107825 */ /* 0x000fca00078e0210 */
[----:B0-----:R-:W-:Y:S01]  /*1350*/  STG.E.128 desc[UR6][R16.64], R24 ;  /* 0x0000001810007986 */ /* 0x001fe2000c101d06 */
[----:B------:R-:W-:Y:S05]  /*1360*/  EXIT ;  /* 0x000000000000794d */ /* 0x000fea0003800000 */
.L_x_0:
[----:B------:R-:W-:-:S00]  /*1370*/  BRA `(.L_x_0) ;  /* 0xfffffffc00fc7947 */ /* 0x000fc0000383ffff */
[----:B------:R-:W-:-:S00]  /*1380*/  NOP ;  /* 0x0000000000007918 */ /* 0x000fc00000000000 */
[----:B------:R-:W-:-:S00]  /*1390*/  NOP ;  /* 0x0000000000007918 */ /* 0x000fc00000000000 */
[----:B------:R-:W-:-:S00]  /*13a0*/  NOP ;  /* 0x0000000000007918 */ /* 0x000fc00000000000 */
[----:B------:R-:W-:-:S00]  /*13b0*/  NOP ;  /* 0x0000000000007918 */ /* 0x000fc00000000000 */
[----:B------:R-:W-:-:S00]  /*13c0*/  NOP ;  /* 0x0000000000007918 */ /* 0x000fc00000000000 */
[----:B------:R-:W-:-:S00]  /*13d0*/  NOP ;  /* 0x0000000000007918 */ /* 0x000fc00000000000 */
[----:B------:R-:W-:-:S00]  /*13e0*/  NOP ;  /* 0x0000000000007918 */ /* 0x000fc00000000000 */
[----:B------:R-:W-:-:S00]  /*13f0*/  NOP ;  /* 0x0000000000007918 */ /* 0x000fc00000000000 */
.L_x_1:


//--------------------- .nv.global.init           --------------------------
	.section	.nv.global.init,"aw",@progbits
.nv.global.init:
	.type		_$_str,@object
	.size		_$_str,(_$_str_$_2 - _$_str)
_$_str:
        /*0000*/ 	.byte	0x5f, 0x5f, 0x43, 0x55, 0x44, 0x41, 0x5f, 0x46, 0x54, 0x5a, 0x00
	.type		_$_str_$_2,@object
	.size		_$_str_$_2,(.L_1 - _$_str_$_2)
_$_str_$_2:
        /*000b*/ 	.byte	0x5f, 0x5f, 0x43, 0x55, 0x44, 0x41, 0x5f, 0x50, 0x52, 0x45, 0x43, 0x5f, 0x53, 0x51, 0x52, 0x54
        /*001b*/ 	.byte	0x00
.L_1:


//--------------------- .nv.shared.triton_poi_fused__native_batch_norm_legit_no_training_add_relu_16 --------------------------
	.section	.nv.shared.triton_poi_fused__native_batch_norm_legit_no_training_add_relu_16,"aw",@nobits
	.sectionflags	@""
	.align	16
	.zero		1024


//--------------------- .nv.constant0.triton_poi_fused__native_batch_norm_legit_no_training_add_relu_16 --------------------------
	.section	.nv.constant0.triton_poi_fused__native_batch_norm_legit_no_training_add_relu_16,"a",@progbits
	.sectionflags	@""
	.align	4
.nv.constant0.triton_poi_fused__native_batch_norm_legit_no_training_add_relu_16:
	.zero		592
